	.headerflags	@"EF_CUDA_TEXMODE_UNIFIED EF_CUDA_64BIT_ADDRESS EF_CUDA_ACCELERATORS EF_CUDA_SM90 EF_CUDA_VIRTUAL_SM(EF_CUDA_SM90)"
	.elftype	@"ET_EXEC"


//--------------------- .nv.info                  --------------------------
	.section	.nv.info,"",@"SHT_CUDA_INFO"
	.align	4


	//----- nvinfo : EIATTR_REGCOUNT
	.align		4
        /*0000*/ 	.byte	0x04, 0x2f
        /*0002*/ 	.short	(.L_1 - .L_0)
	.align		4
.L_0:
        /*0004*/ 	.word	index@(triton_poi_fused_cat_35)
        /*0008*/ 	.word	0x00000020


	//----- nvinfo : EIATTR_MIN_STACK_SIZE
	.align		4
.L_1:
        /*000c*/ 	.byte	0x04, 0x12
        /*000e*/ 	.short	(.L_3 - .L_2)
	.align		4
.L_2:
        /*0010*/ 	.word	index@(triton_poi_fused_cat_35)
        /*0014*/ 	.word	0x00000000


	//----- nvinfo : EIATTR_FRAME_SIZE
	.align		4
.L_3:
        /*0018*/ 	.byte	0x04, 0x11
        /*001a*/ 	.short	(.L_5 - .L_4)
	.align		4
.L_4:
        /*001c*/ 	.word	index@(triton_poi_fused_cat_35)
        /*0020*/ 	.word	0x00000000


	//----- nvinfo : EIATTR_MIN_STACK_SIZE
	.align		4
.L_5:
        /*0024*/ 	.byte	0x04, 0x12
        /*0026*/ 	.short	(.L_7 - .L_6)
	.align		4
.L_6:
        /*0028*/ 	.word	index@(triton_poi_fused_cat_35)
        /*002c*/ 	.word	0x00000000
.L_7:


//--------------------- .nv.info.triton_poi_fused_cat_35 --------------------------
	.section	.nv.info.triton_poi_fused_cat_35,"",@"SHT_CUDA_INFO"
	.sectionflags	@""
	.align	4


	//----- nvinfo : EIATTR_CUDA_API_VERSION
	.align		4
        /*0000*/ 	.byte	0x04, 0x37
        /*0002*/ 	.short	(.L_9 - .L_8)
.L_8:
        /*0004*/ 	.word	0x0000007c


	//----- nvinfo : EIATTR_KPARAM_INFO
	.align		4
.L_9:
        /*0008*/ 	.byte	0x04, 0x17
        /*000a*/ 	.short	(.L_11 - .L_10)
.L_10:
        /*000c*/ 	.word	0x00000000
        /*0010*/ 	.short	0x0009
        /*0012*/ 	.short	0x0048
        /*0014*/ 	.byte	0x00, 0xf0, 0x11, 0x00


	//----- nvinfo : EIATTR_KPARAM_INFO
	.align		4
.L_11:
        /*0018*/ 	.byte	0x04, 0x17
        /*001a*/ 	.short	(.L_13 - .L_12)
.L_12:
        /*001c*/ 	.word	0x00000000
        /*0020*/ 	.short	0x0008
        /*0022*/ 	.short	0x0040
        /*0024*/ 	.byte	0x00, 0xf4, 0x21, 0x00


	//----- nvinfo : EIATTR_KPARAM_INFO
	.align		4
.L_13:
        /*0028*/ 	.byte	0x04, 0x17
        /*002a*/ 	.short	(.L_15 - .L_14)
.L_14:
        /*002c*/ 	.word	0x00000000
        /*0030*/ 	.short	0x0007
        /*0032*/ 	.short	0x0038
        /*0034*/ 	.byte	0x00, 0xf4, 0x21, 0x00


	//----- nvinfo : EIATTR_KPARAM_INFO
	.align		4
.L_15:
        /*0038*/ 	.byte	0x04, 0x17
        /*003a*/ 	.short	(.L_17 - .L_16)
.L_16:
        /*003c*/ 	.word	0x00000000
        /*0040*/ 	.short	0x0006
        /*0042*/ 	.short	0x0030
        /*0044*/ 	.byte	0x00, 0xf4, 0x21, 0x00


	//----- nvinfo : EIATTR_KPARAM_INFO
	.align		4
.L_17:
        /*0048*/ 	.byte	0x04, 0x17
        /*004a*/ 	.short	(.L_19 - .L_18)
.L_18:
        /*004c*/ 	.word	0x00000000
        /*0050*/ 	.short	0x0005
        /*0052*/ 	.short	0x0028
        /*0054*/ 	.byte	0x00, 0xf4, 0x21, 0x00


	//----- nvinfo : EIATTR_KPARAM_INFO
	.align		4
.L_19:
        /*0058*/ 	.byte	0x04, 0x17
        /*005a*/ 	.short	(.L_21 - .L_20)
.L_20:
        /*005c*/ 	.word	0x00000000
        /*0060*/ 	.short	0x0004
        /*0062*/ 	.short	0x0020
        /*0064*/ 	.byte	0x00, 0xf4, 0x21, 0x00


	//----- nvinfo : EIATTR_KPARAM_INFO
	.align		4
.L_21:
        /*0068*/ 	.byte	0x04, 0x17
        /*006a*/ 	.short	(.L_23 - .L_22)
.L_22:
        /*006c*/ 	.word	0x00000000
        /*0070*/ 	.short	0x0003
        /*0072*/ 	.short	0x0018
        /*0074*/ 	.byte	0x00, 0xf4, 0x21, 0x00


	//----- nvinfo : EIATTR_KPARAM_INFO
	.align		4
.L_23:
        /*0078*/ 	.byte	0x04, 0x17
        /*007a*/ 	.short	(.L_25 - .L_24)
.L_24:
        /*007c*/ 	.word	0x00000000
        /*0080*/ 	.short	0x0002
        /*0082*/ 	.short	0x0010
        /*0084*/ 	.byte	0x00, 0xf4, 0x21, 0x00


	//----- nvinfo : EIATTR_KPARAM_INFO
	.align		4
.L_25:
        /*0088*/ 	.byte	0x04, 0x17
        /*008a*/ 	.short	(.L_27 - .L_26)
.L_26:
        /*008c*/ 	.word	0x00000000
        /*0090*/ 	.short	0x0001
        /*0092*/ 	.short	0x0008
        /*0094*/ 	.byte	0x00, 0xf4, 0x21, 0x00


	//----- nvinfo : EIATTR_KPARAM_INFO
	.align		4
.L_27:
        /*0098*/ 	.byte	0x04, 0x17
        /*009a*/ 	.short	(.L_29 - .L_28)
.L_28:
        /*009c*/ 	.word	0x00000000
        /*00a0*/ 	.short	0x0000
        /*00a2*/ 	.short	0x0000
        /*00a4*/ 	.byte	0x00, 0xf4, 0x21, 0x00


	//----- nvinfo : EIATTR_SPARSE_MMA_MASK
	.align		4
.L_29:
        /*00a8*/ 	.byte	0x03, 0x50
        /*00aa*/ 	.short	0x0000


	//----- nvinfo : EIATTR_MAXREG_COUNT
	.align		4
        /*00ac*/ 	.byte	0x03, 0x1b
        /*00ae*/ 	.short	0x00ff


	//----- nvinfo : EIATTR_EXIT_INSTR_OFFSETS
	.align		4
        /*00b0*/ 	.byte	0x04, 0x1c
        /*00b2*/ 	.short	(.L_31 - .L_30)


	//   ....[0]....
.L_30:
        /*00b4*/ 	.word	0x00000930


	//----- nvinfo : EIATTR_REQNTID
	.align		4
.L_31:
        /*00b8*/ 	.byte	0x04, 0x10
        /*00ba*/ 	.short	(.L_33 - .L_32)
.L_32:
        /*00bc*/ 	.word	0x00000100
        /*00c0*/ 	.word	0x00000001
        /*00c4*/ 	.word	0x00000001


	//----- nvinfo : EIATTR_CBANK_PARAM_SIZE
	.align		4
.L_33:
        /*00c8*/ 	.byte	0x03, 0x19
        /*00ca*/ 	.short	0x004c


	//----- nvinfo : EIATTR_PARAM_CBANK
	.align		4
        /*00cc*/ 	.byte	0x04, 0x0a
        /*00ce*/ 	.short	(.L_35 - .L_34)
	.align		4
.L_34:
        /*00d0*/ 	.word	index@(.nv.constant0.triton_poi_fused_cat_35)
        /*00d4*/ 	.short	0x0210
        /*00d6*/ 	.short	0x004c


	//----- nvinfo : EIATTR_SW_WAR
	.align		4
.L_35:
        /*00d8*/ 	.byte	0x04, 0x36
        /*00da*/ 	.short	(.L_37 - .L_36)
.L_36:
        /*00dc*/ 	.word	0x00000008
.L_37:


//--------------------- .nv.callgraph             --------------------------
	.section	.nv.callgraph,"",@"SHT_CUDA_CALLGRAPH"
	.align	4
	.sectionentsize	8
	.align		4
        /*0000*/ 	.word	0x00000000
	.align		4
        /*0004*/ 	.word	0xffffffff
	.align		4
        /*0008*/ 	.word	0x00000000
	.align		4
        /*000c*/ 	.word	0xfffffffe
	.align		4
        /*0010*/ 	.word	0x00000000
	.align		4
        /*0014*/ 	.word	0xfffffffd
	.align		4
        /*0018*/ 	.word	0x00000000
	.align		4
        /*001c*/ 	.word	0xfffffffc


//--------------------- .text.triton_poi_fused_cat_35 --------------------------
	.section	.text.triton_poi_fused_cat_35,"ax",@progbits
	.align	128
        .global         triton_poi_fused_cat_35
        .type           triton_poi_fused_cat_35,@function
        .size           triton_poi_fused_cat_35,(.L_x_1 - triton_poi_fused_cat_35)
        .other          triton_poi_fused_cat_35,@"STO_CUDA_ENTRY STV_DEFAULT"
triton_poi_fused_cat_35:
.text.triton_poi_fused_cat_35:
[----:B------:R-:W-:Y:S01]  /*0000*/  LDC R1, c[0x0][0x28] ;  /* 0x00000a00ff017b82 */ /* 0x000fe20000000800 */
[----:B------:R-:W1:Y:S01]  /*0010*/  S2R R0, SR_TID.X ;  /* 0x0000000000007919 */ /* 0x000e620000002100 */
[----:B------:R-:W-:-:S06]  /*0020*/  CS2R R12, SRZ ;  /* 0x00000000000c7805 */ /* 0x000fcc000001ff00 */
[----:B------:R-:W2:Y:S01]  /*0030*/  LDC.64 R14, c[0x0][0x238] ;  /* 0x00008e00ff0e7b82 */ /* 0x000ea20000000a00 */
[----:B------:R-:W-:Y:S01]  /*0040*/  ULDC.64 UR4, c[0x0][0x208] ;  /* 0x0000820000047ab9 */ /* 0x000fe20000000a00 */
[----:B------:R-:W3:Y:S01]  /*0050*/  S2R R5, SR_CTAID.X ;  /* 0x0000000000057919 */ /* 0x000ee20000002500 */
[----:B------:R-:W-:Y:S01]  /*0060*/  ULDC.64 UR6, c[0x0][0x230] ;  /* 0x00008c0000067ab9 */ /* 0x000fe20000000a00 */
[----:B-1----:R-:W-:Y:S01]  /*0070*/  IMAD.SHL.U32 R0, R0, 0x2, RZ ;  /* 0x0000000200007824 */ /* 0x002fe200078e00ff */
[----:B---3--:R-:W-:-:S04]  /*0080*/  SHF.R.S32.HI R3, RZ, 0x16, R5 ;  /* 0x00000016ff037819 */ /* 0x008fc80000011405 */
[----:B------:R-:W-:Y:S02]  /*0090*/  LOP3.LUT R0, R0, 0x1fe, RZ, 0xc0, !PT ;  /* 0x000001fe00007812 */ /* 0x000fe400078ec0ff */
[----:B------:R-:W-:-:S03]  /*00a0*/  SGXT R3, R3, 0x1 ;  /* 0x000000010303781a */ /* 0x000fc60000000200 */
[----:B------:R-:W-:Y:S02]  /*00b0*/  IMAD R18, R5, 0x200, R0 ;  /* 0x0000020005127824 */ /* 0x000fe400078e0200 */
[----:B------:R-:W1:Y:S03]  /*00c0*/  LDC.64 R4, c[0x0][0x220] ;  /* 0x00008800ff047b82 */ /* 0x000e660000000a00 */
[-C--:B------:R-:W-:Y:S02]  /*00d0*/  LEA.HI R2, R3, R18.reuse, RZ, 0xc ;  /* 0x0000001203027211 */ /* 0x080fe400078f60ff */
[----:B------:R-:W-:Y:S02]  /*00e0*/  SHF.R.S32.HI R3, RZ, 0x1f, R18 ;  /* 0x0000001fff037819 */ /* 0x000fe40000011412 */
[----:B------:R-:W-:Y:S02]  /*00f0*/  SHF.R.S32.HI R0, RZ, 0xc, R2 ;  /* 0x0000000cff007819 */ /* 0x000fe40000011402 */
[----:B------:R-:W-:-:S02]  /*0100*/  LEA.HI R6, R3, R18, RZ, 0x6 ;  /* 0x0000001203067211 */ /* 0x000fc400078f30ff */
[----:B------:R-:W-:Y:S02]  /*0110*/  LEA.HI R7, R0, R0, RZ, 0x7 ;  /* 0x0000000000077211 */ /* 0x000fe400078f38ff */
[----:B------:R-:W-:Y:S02]  /*0120*/  SHF.R.S32.HI R19, RZ, 0x6, R6 ;  /* 0x00000006ff137819 */ /* 0x000fe40000011406 */
[----:B------:R-:W-:Y:S02]  /*0130*/  LOP3.LUT R9, R7, 0xffffff80, RZ, 0xc0, !PT ;  /* 0xffffff8007097812 */ /* 0x000fe400078ec0ff */
[----:B------:R-:W-:Y:S02]  /*0140*/  LEA.HI R7, R19, R19, RZ, 0x6 ;  /* 0x0000001313077211 */ /* 0x000fe400078f30ff */
[----:B------:R-:W-:Y:S01]  /*0150*/  LOP3.LUT R21, R6, 0xffffffc0, RZ, 0xc0, !PT ;  /* 0xffffffc006157812 */ /* 0x000fe200078ec0ff */
[----:B------:R-:W-:Y:S01]  /*0160*/  IMAD.IADD R0, R0, 0x1, -R9 ;  /* 0x0000000100007824 */ /* 0x000fe200078e0a09 */
[----:B------:R-:W-:Y:S01]  /*0170*/  LOP3.LUT R10, R7, 0xffffffc0, RZ, 0xc0, !PT ;  /* 0xffffffc0070a7812 */ /* 0x000fe200078ec0ff */
[----:B------:R-:W3:Y:S03]  /*0180*/  LDC.64 R8, c[0x0][0x228] ;  /* 0x00008a00ff087b82 */ /* 0x000ee60000000a00 */
[----:B------:R-:W-:Y:S01]  /*0190*/  ISETP.GT.AND P0, PT, R0, 0x3f, PT ;  /* 0x0000003f0000780c */ /* 0x000fe20003f04270 */
[----:B------:R-:W-:-:S04]  /*01a0*/  IMAD.IADD R19, R19, 0x1, -R10 ;  /* 0x0000000113137824 */ /* 0x000fc800078e0a0a */
[----:B-1----:R-:W-:-:S08]  /*01b0*/  IMAD.WIDE R16, R19, 0x8, R4 ;  /* 0x0000000813107825 */ /* 0x002fd000078e0204 */
[----:B------:R-:W4:Y:S01]  /*01c0*/  @P0 LDG.E.EL.64 R12, desc[UR4][R16.64] ;  /* 0x00000004100c0981 */ /* 0x000f22000c2e1b00 */
[----:B------:R-:W-:Y:S01]  /*01d0*/  IMAD.IADD R21, R18, 0x1, -R21 ;  /* 0x0000000112157824 */ /* 0x000fe200078e0a15 */
[----:B------:R-:W-:Y:S02]  /*01e0*/  CS2R R4, SRZ ;  /* 0x0000000000047805 */ /* 0x000fe4000001ff00 */
[----:B------:R-:W-:Y:S01]  /*01f0*/  CS2R R6, SRZ ;  /* 0x0000000000067805 */ /* 0x000fe2000001ff00 */
[C---:B---3--:R-:W-:Y:S01]  /*0200*/  IMAD.WIDE R22, R21.reuse, 0x8, R8 ;  /* 0x0000000815167825 */ /* 0x048fe200078e0208 */
[----:B------:R-:W-:Y:S02]  /*0210*/  CS2R R8, SRZ ;  /* 0x0000000000087805 */ /* 0x000fe4000001ff00 */
[----:B------:R-:W-:Y:S02]  /*0220*/  CS2R R10, SRZ ;  /* 0x00000000000a7805 */ /* 0x000fe4000001ff00 */
[----:B------:R1:W3:Y:S01]  /*0230*/  @P0 LDG.E.EL.128 R4, desc[UR4][R22.64] ;  /* 0x0000000416040981 */ /* 0x0002e2000c2e1d00 */
[----:B--2---:R-:W-:-:S05]  /*0240*/  IMAD.WIDE R14, R21, 0x8, R14 ;  /* 0x00000008150e7825 */ /* 0x004fca00078e020e */
[----:B------:R2:W5:Y:S01]  /*0250*/  @P0 LDG.E.EL.128 R8, desc[UR4][R14.64] ;  /* 0x000000040e080981 */ /* 0x000562000c2e1d00 */
[----:B------:R-:W-:Y:S01]  /*0260*/  LEA.HI R3, R3, R18, RZ, 0x13 ;  /* 0x0000001203037211 */ /* 0x000fe200078f98ff */
[----:B------:R-:W-:Y:S02]  /*0270*/  IMAD.MOV.U32 R26, RZ, RZ, RZ ;  /* 0x000000ffff1a7224 */ /* 0x000fe400078e00ff */
[----:B-1----:R-:W-:Y:S01]  /*0280*/  IMAD.MOV.U32 R22, RZ, RZ, RZ ;  /* 0x000000ffff167224 */ /* 0x002fe200078e00ff */
[----:B------:R-:W-:Y:S02]  /*0290*/  SHF.R.S32.HI R27, RZ, 0x13, R3 ;  /* 0x00000013ff1b7819 */ /* 0x000fe40000011403 */
[----:B----4-:R-:W-:Y:S02]  /*02a0*/  SEL R24, R13, RZ, P0 ;  /* 0x000000ff0d187207 */ /* 0x010fe40000000000 */
[----:B------:R-:W-:Y:S02]  /*02b0*/  SEL R17, R12, RZ, P0 ;  /* 0x000000ff0c117207 */ /* 0x000fe40000000000 */
[----:B------:R-:W-:-:S04]  /*02c0*/  SHF.R.U32.HI R13, RZ, 0x1a, R24 ;  /* 0x0000001aff0d7819 */ /* 0x000fc80000011618 */
[----:B------:R-:W-:-:S04]  /*02d0*/  LOP3.LUT R12, R13, 0x20, RZ, 0xc0, !PT ;  /* 0x000000200d0c7812 */ /* 0x000fc800078ec0ff */
[----:B------:R-:W-:Y:S02]  /*02e0*/  IADD3 R12, P1, R12, R17, RZ ;  /* 0x000000110c0c7210 */ /* 0x000fe40007f3e0ff */
[----:B---3--:R-:W-:Y:S02]  /*02f0*/  SEL R13, R4, RZ, P0 ;  /* 0x000000ff040d7207 */ /* 0x008fe40000000000 */
[----:B------:R-:W-:Y:S01]  /*0300*/  SEL R16, R7, RZ, P0 ;  /* 0x000000ff07107207 */ /* 0x000fe20000000000 */
[----:B------:R-:W-:Y:S01]  /*0310*/  IMAD.X R7, RZ, RZ, R24, P1 ;  /* 0x000000ffff077224 */ /* 0x000fe200008e0618 */
[----:B------:R-:W-:Y:S02]  /*0320*/  SEL R20, R5, RZ, P0 ;  /* 0x000000ff05147207 */ /* 0x000fe40000000000 */
[----:B------:R-:W-:Y:S02]  /*0330*/  SEL R5, R6, RZ, P0 ;  /* 0x000000ff06057207 */ /* 0x000fe40000000000 */
[----:B--2---:R-:W-:-:S02]  /*0340*/  LEA R14, P2, R13, UR6, 0x2 ;  /* 0x000000060d0e7c11 */ /* 0x004fc4000f8410ff */
[----:B------:R-:W-:Y:S02]  /*0350*/  SHF.R.U32.HI R15, RZ, 0x18, R16 ;  /* 0x00000018ff0f7819 */ /* 0x000fe40000011610 */
[----:B------:R-:W-:Y:S02]  /*0360*/  LEA R6, P1, R5, UR6, 0x2 ;  /* 0x0000000605067c11 */ /* 0x000fe4000f8210ff */
[C---:B------:R-:W-:Y:S01]  /*0370*/  SHF.L.U64.HI R4, R12.reuse, 0x7, R7 ;  /* 0x000000070c047819 */ /* 0x040fe20000010207 */
[----:B------:R-:W-:Y:S01]  /*0380*/  IMAD.SHL.U32 R12, R12, 0x80, RZ ;  /* 0x000000800c0c7824 */ /* 0x000fe200078e00ff */
[--C-:B------:R-:W-:Y:S02]  /*0390*/  SHF.R.U32.HI R17, RZ, 0x18, R20.reuse ;  /* 0x00000018ff117819 */ /* 0x100fe40000011614 */
[----:B------:R-:W-:Y:S02]  /*03a0*/  LOP3.LUT R15, R15, 0x80, RZ, 0xc0, !PT ;  /* 0x000000800f0f7812 */ /* 0x000fe400078ec0ff */
[----:B------:R-:W-:-:S02]  /*03b0*/  LEA.HI.X R7, R13, UR7, R20, 0x2, P2 ;  /* 0x000000070d077c11 */ /* 0x000fc400090f1414 */
[----:B-----5:R-:W-:Y:S02]  /*03c0*/  SEL R20, R9, RZ, P0 ;  /* 0x000000ff09147207 */ /* 0x020fe40000000000 */
[----:B------:R-:W-:Y:S02]  /*03d0*/  LEA.HI.X R5, R5, UR7, R16, 0x2, P1 ;  /* 0x0000000705057c11 */ /* 0x000fe400088f1410 */
[----:B------:R-:W-:Y:S02]  /*03e0*/  SEL R16, R11, RZ, P0 ;  /* 0x000000ff0b107207 */ /* 0x000fe40000000000 */
[----:B------:R-:W-:Y:S02]  /*03f0*/  IADD3 R6, P2, P1, R12, R6, R15 ;  /* 0x000000060c067210 */ /* 0x000fe4000795e00f */
[----:B------:R-:W-:Y:S02]  /*0400*/  SEL R23, R8, RZ, P0 ;  /* 0x000000ff08177207 */ /* 0x000fe40000000000 */
[----:B------:R-:W-:-:S02]  /*0410*/  SEL R11, R10, RZ, P0 ;  /* 0x000000ff0a0b7207 */ /* 0x000fc40000000000 */
[----:B------:R-:W-:Y:S02]  /*0420*/  SHF.R.U32.HI R15, RZ, 0x18, R20 ;  /* 0x00000018ff0f7819 */ /* 0x000fe40000011614 */
[----:B------:R-:W-:Y:S02]  /*0430*/  LOP3.LUT R17, R17, 0x80, RZ, 0xc0, !PT ;  /* 0x0000008011117812 */ /* 0x000fe400078ec0ff */
[----:B------:R-:W-:Y:S02]  /*0440*/  SHF.R.U32.HI R13, RZ, 0x18, R16 ;  /* 0x00000018ff0d7819 */ /* 0x000fe40000011610 */
[----:B------:R-:W-:Y:S02]  /*0450*/  LEA R8, P5, R23, UR6, 0x2 ;  /* 0x0000000617087c11 */ /* 0x000fe4000f8a10ff */
[----:B------:R-:W-:Y:S02]  /*0460*/  LEA R9, P6, R11, UR6, 0x2 ;  /* 0x000000060b097c11 */ /* 0x000fe4000f8c10ff */
[----:B------:R-:W-:-:S02]  /*0470*/  LOP3.LUT R15, R15, 0x80, RZ, 0xc0, !PT ;  /* 0x000000800f0f7812 */ /* 0x000fc400078ec0ff */
[----:B------:R-:W-:Y:S02]  /*0480*/  IADD3 R14, P4, P3, R12, R14, R17 ;  /* 0x0000000e0c0e7210 */ /* 0x000fe40007b9e011 */
[----:B------:R-:W-:Y:S02]  /*0490*/  LOP3.LUT R13, R13, 0x80, RZ, 0xc0, !PT ;  /* 0x000000800d0d7812 */ /* 0x000fe400078ec0ff */
[----:B------:R-:W-:Y:S01]  /*04a0*/  LEA.HI.X R23, R23, UR7, R20, 0x2, P5 ;  /* 0x0000000717177c11 */ /* 0x000fe2000a8f1414 */
[----:B------:R-:W-:Y:S01]  /*04b0*/  VIADD R20, R0, 0xffffffc0 ;  /* 0xffffffc000147836 */ /* 0x000fe20000000000 */
[----:B------:R-:W-:Y:S02]  /*04c0*/  LEA.HI.X R11, R11, UR7, R16, 0x2, P6 ;  /* 0x000000070b0b7c11 */ /* 0x000fe4000b0f1410 */
[----:B------:R-:W-:Y:S02]  /*04d0*/  IADD3 R8, P5, P6, R12, R8, R15 ;  /* 0x000000080c087210 */ /* 0x000fe40007ebe00f */
[----:B------:R-:W-:-:S02]  /*04e0*/  IADD3.X R15, R4, R7, RZ, P4, P3 ;  /* 0x00000007040f7210 */ /* 0x000fc400027e64ff */
[----:B------:R-:W-:Y:S02]  /*04f0*/  IADD3 R12, P3, P4, R12, R9, R13 ;  /* 0x000000090c0c7210 */ /* 0x000fe40007c7e00d */
[C---:B------:R-:W-:Y:S02]  /*0500*/  IADD3.X R7, R4.reuse, R5, RZ, P2, P1 ;  /* 0x0000000504077210 */ /* 0x040fe400017e24ff */
[C---:B------:R-:W-:Y:S02]  /*0510*/  IADD3.X R9, R4.reuse, R23, RZ, P5, P6 ;  /* 0x0000001704097210 */ /* 0x040fe40002fec4ff */
[----:B------:R-:W-:Y:S02]  /*0520*/  IADD3.X R13, R4, R11, RZ, P3, P4 ;  /* 0x0000000b040d7210 */ /* 0x000fe40001fe84ff */
[----:B------:R-:W1:Y:S01]  /*0530*/  LDC.64 R4, c[0x0][0x240] ;  /* 0x00009000ff047b82 */ /* 0x000e620000000a00 */
[----:B------:R-:W-:Y:S02]  /*0540*/  LOP3.LUT R17, R2, 0xfffff000, RZ, 0xc0, !PT ;  /* 0xfffff00002117812 */ /* 0x000fe400078ec0ff */
[----:B------:R-:W-:Y:S01]  /*0550*/  LOP3.LUT R11, R3, 0xfff80000, RZ, 0xc0, !PT ;  /* 0xfff80000030b7812 */ /* 0x000fe200078ec0ff */
[----:B------:R-:W-:Y:S01]  /*0560*/  IMAD.MOV.U32 R24, RZ, RZ, RZ ;  /* 0x000000ffff187224 */ /* 0x000fe200078e00ff */
[----:B------:R-:W-:Y:S01]  /*0570*/  ISETP.GE.AND P1, PT, R0, 0x40, PT ;  /* 0x000000400000780c */ /* 0x000fe20003f26270 */
[----:B------:R-:W-:-:S02]  /*0580*/  IMAD.IADD R16, R18, 0x1, -R17 ;  /* 0x0000000112107824 */ /* 0x000fc400078e0a11 */
[----:B------:R-:W-:Y:S01]  /*0590*/  IMAD.IADD R10, R18, 0x1, -R11 ;  /* 0x00000001120a7824 */ /* 0x000fe200078e0a0b */
[----:B------:R-:W2:Y:S01]  /*05a0*/  LDC.64 R2, c[0x0][0x218] ;  /* 0x00008600ff027b82 */ /* 0x000ea20000000a00 */
[----:B------:R-:W-:Y:S02]  /*05b0*/  IMAD.SHL.U32 R17, R20, 0x400, RZ ;  /* 0x0000040014117824 */ /* 0x000fe400078e00ff */
[----:B------:R-:W-:Y:S02]  /*05c0*/  IMAD R25, R27, 0x40000, R10 ;  /* 0x000400001b197824 */ /* 0x000fe400078e020a */
[----:B------:R-:W-:-:S03]  /*05d0*/  IMAD.WIDE R10, R17, 0x4, R14 ;  /* 0x00000004110a7825 */ /* 0x000fc600078e020e */
[----:B------:R-:W3:Y:S01]  /*05e0*/  LDC.64 R14, c[0x0][0x248] ;  /* 0x00009200ff0e7b82 */ /* 0x000ee20000000a00 */
[----:B------:R-:W-:Y:S02]  /*05f0*/  IMAD R23, R27, 0x40000, R16 ;  /* 0x000400001b177824 */ /* 0x000fe400078e0210 */
[----:B------:R-:W-:-:S04]  /*0600*/  IMAD.WIDE R6, R17, 0x4, R6 ;  /* 0x0000000411067825 */ /* 0x000fc800078e0206 */
[----:B------:R-:W-:-:S04]  /*0610*/  IMAD.WIDE R8, R17, 0x4, R8 ;  /* 0x0000000411087825 */ /* 0x000fc800078e0208 */
[----:B------:R-:W-:Y:S02]  /*0620*/  IMAD.WIDE R12, R17, 0x4, R12 ;  /* 0x00000004110c7825 */ /* 0x000fe400078e020c */
[----:B------:R-:W4:Y:S02]  /*0630*/  LDC.64 R16, c[0x0][0x210] ;  /* 0x00008400ff107b82 */ /* 0x000f240000000a00 */
[----:B------:R-:W-:Y:S02]  /*0640*/  IMAD.U32 R27, R27, 0x10000, RZ ;  /* 0x000100001b1b7824 */ /* 0x000fe400078e00ff */
[----:B------:R-:W-:Y:S02]  /*0650*/  IMAD.MOV.U32 R0, RZ, RZ, RZ ;  /* 0x000000ffff007224 */ /* 0x000fe400078e00ff */
[----:B------:R-:W-:-:S04]  /*0660*/  IMAD.WIDE R10, R27, 0x4, R10 ;  /* 0x000000041b0a7825 */ /* 0x000fc800078e020a */
[C---:B------:R-:W-:Y:S01]  /*0670*/  IMAD.WIDE R6, R27.reuse, 0x4, R6 ;  /* 0x000000041b067825 */ /* 0x040fe200078e0206 */
[----:B------:R5:W4:Y:S03]  /*0680*/  @P0 LDG.E.EL R22, desc[UR4][R10.64] ;  /* 0x000000040a160981 */ /* 0x000b26000c2e1900 */
[C---:B------:R-:W-:Y:S01]  /*0690*/  IMAD.WIDE R8, R27.reuse, 0x4, R8 ;  /* 0x000000041b087825 */ /* 0x040fe200078e0208 */
[----:B------:R2:W4:Y:S03]  /*06a0*/  @P0 LDG.E.EL R24, desc[UR4][R6.64] ;  /* 0x0000000406180981 */ /* 0x000526000c2e1900 */
[----:B------:R-:W-:Y:S01]  /*06b0*/  IMAD.WIDE R12, R27, 0x4, R12 ;  /* 0x000000041b0c7825 */ /* 0x000fe200078e020c */
[----:B------:R-:W4:Y:S03]  /*06c0*/  @P0 LDG.E.EL R0, desc[UR4][R8.64] ;  /* 0x0000000408000981 */ /* 0x000f26000c2e1900 */
[----:B------:R-:W-:Y:S01]  /*06d0*/  IMAD R23, R20, 0x1000, R23 ;  /* 0x0000100014177824 */ /* 0x000fe200078e0217 */
[----:B------:R-:W4:Y:S01]  /*06e0*/  @P0 LDG.E.EL R26, desc[UR4][R12.64] ;  /* 0x000000040c1a0981 */ /* 0x000f22000c2e1900 */
[----:B-1----:R-:W-:Y:S01]  /*06f0*/  IMAD.WIDE R4, R21, 0x4, R4 ;  /* 0x0000000415047825 */ /* 0x002fe200078e0204 */
[----:B------:R-:W-:-:S02]  /*0700*/  CS2R R20, SRZ ;  /* 0x0000000000147805 */ /* 0x000fc4000001ff00 */
[----:B-----5:R-:W-:Y:S01]  /*0710*/  CS2R R10, SRZ ;  /* 0x00000000000a7805 */ /* 0x020fe2000001ff00 */
[----:B--2---:R-:W-:-:S03]  /*0720*/  IMAD.WIDE R2, R23, 0x4, R2 ;  /* 0x0000000417027825 */ /* 0x004fc600078e0202 */
[----:B------:R1:W2:Y:S01]  /*0730*/  @P0 LDG.E.EL.64 R20, desc[UR4][R4.64] ;  /* 0x0000000404140981 */ /* 0x0002a2000c2e1b00 */
[----:B0-----:R-:W-:Y:S01]  /*0740*/  CS2R R6, SRZ ;  /* 0x0000000000067805 */ /* 0x001fe2000001ff00 */
[----:B---3--:R-:W-:Y:S02]  /*0750*/  IMAD.WIDE R14, R19, 0x4, R14 ;  /* 0x00000004130e7825 */ /* 0x008fe400078e020e */
[----:B------:R0:W3:Y:S02]  /*0760*/  @P0 LDG.E.64 R10, desc[UR4][R2.64] ;  /* 0x00000004020a0981 */ /* 0x0000e4000c1e1b00 */
[----:B----4-:R-:W-:Y:S01]  /*0770*/  IMAD.WIDE R28, R25, 0x4, R16 ;  /* 0x00000004191c7825 */ /* 0x010fe200078e0210 */
[----:B------:R-:W-:Y:S01]  /*0780*/  CS2R R16, SRZ ;  /* 0x0000000000107805 */ /* 0x000fe2000001ff00 */
[----:B------:R-:W4:Y:S01]  /*0790*/  @P0 LDG.E.EL R6, desc[UR4][R14.64] ;  /* 0x000000040e060981 */ /* 0x000f22000c2e1900 */
[----:B-1----:R-:W1:Y:S03]  /*07a0*/  LDC.64 R4, c[0x0][0x250] ;  /* 0x00009400ff047b82 */ /* 0x002e660000000a00 */
[----:B------:R-:W5:Y:S04]  /*07b0*/  @P0 LDG.E.EL R7, desc[UR4][R14.64] ;  /* 0x000000040e070981 */ /* 0x000f68000c2e1900 */
[----:B------:R-:W5:Y:S01]  /*07c0*/  @!P1 LDG.E.64 R16, desc[UR4][R28.64] ;  /* 0x000000041c109981 */ /* 0x000f62000c1e1b00 */
[----:B-1----:R-:W-:Y:S01]  /*07d0*/  IMAD.WIDE R4, R18, 0x4, R4 ;  /* 0x0000000412047825 */ /* 0x002fe200078e0204 */
[----:B------:R-:W-:-:S02]  /*07e0*/  SEL R9, R22, RZ, P0 ;  /* 0x000000ff16097207 */ /* 0x000fc40000000000 */
[----:B------:R-:W-:Y:S02]  /*07f0*/  SEL R24, R24, RZ, P0 ;  /* 0x000000ff18187207 */ /* 0x000fe40000000000 */
[----:B------:R-:W-:Y:S02]  /*0800*/  SEL R0, R0, RZ, P0 ;  /* 0x000000ff00007207 */ /* 0x000fe40000000000 */
[----:B------:R-:W-:-:S03]  /*0810*/  SEL R26, R26, RZ, P0 ;  /* 0x000000ff1a1a7207 */ /* 0x000fc60000000000 */
[----:B------:R-:W-:Y:S02]  /*0820*/  FADD R0, -R9, R0 ;  /* 0x0000000009007221 */ /* 0x000fe40000000100 */
[----:B0-----:R-:W-:Y:S01]  /*0830*/  FADD R3, -R24, R26 ;  /* 0x0000001a18037221 */ /* 0x001fe20000000100 */
[----:B--2---:R-:W-:Y:S02]  /*0840*/  SEL R20, R20, RZ, P0 ;  /* 0x000000ff14147207 */ /* 0x004fe40000000000 */
[----:B------:R-:W-:-:S03]  /*0850*/  SEL R21, R21, RZ, P0 ;  /* 0x000000ff15157207 */ /* 0x000fc60000000000 */
[----:B------:R-:W-:Y:S01]  /*0860*/  FFMA R20, R0, R20, R9 ;  /* 0x0000001400147223 */ /* 0x000fe20000000009 */
[----:B---3--:R-:W-:Y:S01]  /*0870*/  SEL R0, R11, RZ, P0 ;  /* 0x000000ff0b007207 */ /* 0x008fe20000000000 */
[----:B------:R-:W-:Y:S01]  /*0880*/  FFMA R21, R3, R21, R24 ;  /* 0x0000001503157223 */ /* 0x000fe20000000018 */
[----:B------:R-:W-:Y:S02]  /*0890*/  SEL R3, R10, RZ, P0 ;  /* 0x000000ff0a037207 */ /* 0x000fe40000000000 */
[----:B----4-:R-:W-:Y:S01]  /*08a0*/  SEL R6, R6, RZ, P0 ;  /* 0x000000ff06067207 */ /* 0x010fe20000000000 */
[----:B------:R-:W-:Y:S01]  /*08b0*/  FADD R21, -R0, R21 ;  /* 0x0000001500157221 */ /* 0x000fe20000000100 */
[----:B-----5:R-:W-:Y:S01]  /*08c0*/  SEL R7, R7, RZ, P0 ;  /* 0x000000ff07077207 */ /* 0x020fe20000000000 */
[----:B------:R-:W-:Y:S01]  /*08d0*/  FADD R20, -R3, R20 ;  /* 0x0000001403147221 */ /* 0x000fe20000000100 */
[----:B------:R-:W-:-:S03]  /*08e0*/  SEL R16, R16, RZ, !P1 ;  /* 0x000000ff10107207 */ /* 0x000fc60004800000 */
[----:B------:R-:W-:Y:S01]  /*08f0*/  @P1 FFMA R16, R20, R6, R3 ;  /* 0x0000000614101223 */ /* 0x000fe20000000003 */
[----:B------:R-:W-:Y:S01]  /*0900*/  SEL R17, R17, RZ, !P1 ;  /* 0x000000ff11117207 */ /* 0x000fe20004800000 */
[----:B------:R-:W-:-:S05]  /*0910*/  @P1 FFMA R17, R21, R7, R0 ;  /* 0x0000000715111223 */ /* 0x000fca0000000000 */
[----:B------:R-:W-:Y:S01]  /*0920*/  STG.E.64 desc[UR4][R4.64], R16 ;  /* 0x0000001004007986 */ /* 0x000fe2000c101b04 */
[----:B------:R-:W-:Y:S05]  /*0930*/  EXIT ;  /* 0x000000000000794d */ /* 0x000fea0003800000 */
.L_x_0:
[----:B------:R-:W-:-:S00]  /*0940*/  BRA `(.L_x_0) ;  /* 0xfffffffc00fc7947 */ /* 0x000fc0000383ffff */
[----:B------:R-:W-:-:S00]  /*0950*/  NOP ;  /* 0x0000000000007918 */ /* 0x000fc00000000000 */
        /* <DEDUP_REMOVED lines=10> */
.L_x_1:


//--------------------- .nv.constant0.triton_poi_fused_cat_35 --------------------------
	.section	.nv.constant0.triton_poi_fused_cat_35,"a",@progbits
	.sectionflags	@""
	.align	4
.nv.constant0.triton_poi_fused_cat_35:
	.zero		604
